	.headerflags	@"EF_CUDA_TEXMODE_UNIFIED EF_CUDA_64BIT_ADDRESS EF_CUDA_ACCELERATORS EF_CUDA_SM90 EF_CUDA_VIRTUAL_SM(EF_CUDA_SM90)"
	.elftype	@"ET_EXEC"


//--------------------- .nv.info                  --------------------------
	.section	.nv.info,"",@"SHT_CUDA_INFO"
	.align	4


	//----- nvinfo : EIATTR_REGCOUNT
	.align		4
        /*0000*/ 	.byte	0x04, 0x2f
        /*0002*/ 	.short	(.L_3 - .L_2)
	.align		4
.L_2:
        /*0004*/ 	.word	index@(triton_poi_fused__native_batch_norm_legit_no_training_add_native_batch_norm_backward_relu_19)
        /*0008*/ 	.word	0x00000016


	//----- nvinfo : EIATTR_MIN_STACK_SIZE
	.align		4
.L_3:
        /*000c*/ 	.byte	0x04, 0x12
        /*000e*/ 	.short	(.L_5 - .L_4)
	.align		4
.L_4:
        /*0010*/ 	.word	index@(triton_poi_fused__native_batch_norm_legit_no_training_add_native_batch_norm_backward_relu_19)
        /*0014*/ 	.word	0x00000000


	//----- nvinfo : EIATTR_FRAME_SIZE
	.align		4
.L_5:
        /*0018*/ 	.byte	0x04, 0x11
        /*001a*/ 	.short	(.L_7 - .L_6)
	.align		4
.L_6:
        /*001c*/ 	.word	index@(triton_poi_fused__native_batch_norm_legit_no_training_add_native_batch_norm_backward_relu_19)
        /*0020*/ 	.word	0x00000000


	//----- nvinfo : EIATTR_MIN_STACK_SIZE
	.align		4
.L_7:
        /*0024*/ 	.byte	0x04, 0x12
        /*0026*/ 	.short	(.L_9 - .L_8)
	.align		4
.L_8:
        /*0028*/ 	.word	index@(triton_poi_fused__native_batch_norm_legit_no_training_add_native_batch_norm_backward_relu_19)
        /*002c*/ 	.word	0x00000000
.L_9:


//--------------------- .nv.info.triton_poi_fused__native_batch_norm_legit_no_training_add_native_batch_norm_backward_relu_19 --------------------------
	.section	.nv.info.triton_poi_fused__native_batch_norm_legit_no_training_add_native_batch_norm_backward_relu_19,"",@"SHT_CUDA_INFO"
	.sectionflags	@""
	.align	4


	//----- nvinfo : EIATTR_CUDA_API_VERSION
	.align		4
        /*0000*/ 	.byte	0x04, 0x37
        /*0002*/ 	.short	(.L_11 - .L_10)
.L_10:
        /*0004*/ 	.word	0x0000007c


	//----- nvinfo : EIATTR_KPARAM_INFO
	.align		4
.L_11:
        /*0008*/ 	.byte	0x04, 0x17
        /*000a*/ 	.short	(.L_13 - .L_12)
.L_12:
        /*000c*/ 	.word	0x00000000
        /*0010*/ 	.short	0x000a
        /*0012*/ 	.short	0x0050
        /*0014*/ 	.byte	0x00, 0xf0, 0x11, 0x00


	//----- nvinfo : EIATTR_KPARAM_INFO
	.align		4
.L_13:
        /*0018*/ 	.byte	0x04, 0x17
        /*001a*/ 	.short	(.L_15 - .L_14)
.L_14:
        /*001c*/ 	.word	0x00000000
        /*0020*/ 	.short	0x0009
        /*0022*/ 	.short	0x0048
        /*0024*/ 	.byte	0x00, 0xf4, 0x21, 0x00


	//----- nvinfo : EIATTR_KPARAM_INFO
	.align		4
.L_15:
        /*0028*/ 	.byte	0x04, 0x17
        /*002a*/ 	.short	(.L_17 - .L_16)
.L_16:
        /*002c*/ 	.word	0x00000000
        /*0030*/ 	.short	0x0008
        /*0032*/ 	.short	0x0040
        /*0034*/ 	.byte	0x00, 0xf4, 0x21, 0x00


	//----- nvinfo : EIATTR_KPARAM_INFO
	.align		4
.L_17:
        /*0038*/ 	.byte	0x04, 0x17
        /*003a*/ 	.short	(.L_19 - .L_18)
.L_18:
        /*003c*/ 	.word	0x00000000
        /*0040*/ 	.short	0x0007
        /*0042*/ 	.short	0x0038
        /*0044*/ 	.byte	0x00, 0xf4, 0x21, 0x00


	//----- nvinfo : EIATTR_KPARAM_INFO
	.align		4
.L_19:
        /*0048*/ 	.byte	0x04, 0x17
        /*004a*/ 	.short	(.L_21 - .L_20)
.L_20:
        /*004c*/ 	.word	0x00000000
        /*0050*/ 	.short	0x0006
        /*0052*/ 	.short	0x0030
        /*0054*/ 	.byte	0x00, 0xf4, 0x21, 0x00


	//----- nvinfo : EIATTR_KPARAM_INFO
	.align		4
.L_21:
        /*0058*/ 	.byte	0x04, 0x17
        /*005a*/ 	.short	(.L_23 - .L_22)
.L_22:
        /*005c*/ 	.word	0x00000000
        /*0060*/ 	.short	0x0005
        /*0062*/ 	.short	0x0028
        /*0064*/ 	.byte	0x00, 0xf4, 0x21, 0x00


	//----- nvinfo : EIATTR_KPARAM_INFO
	.align		4
.L_23:
        /*0068*/ 	.byte	0x04, 0x17
        /*006a*/ 	.short	(.L_25 - .L_24)
.L_24:
        /*006c*/ 	.word	0x00000000
        /*0070*/ 	.short	0x0004
        /*0072*/ 	.short	0x0020
        /*0074*/ 	.byte	0x00, 0xf4, 0x21, 0x00


	//----- nvinfo : EIATTR_KPARAM_INFO
	.align		4
.L_25:
        /*0078*/ 	.byte	0x04, 0x17
        /*007a*/ 	.short	(.L_27 - .L_26)
.L_26:
        /*007c*/ 	.word	0x00000000
        /*0080*/ 	.short	0x0003
        /*0082*/ 	.short	0x0018
        /*0084*/ 	.byte	0x00, 0xf4, 0x21, 0x00


	//----- nvinfo : EIATTR_KPARAM_INFO
	.align		4
.L_27:
        /*0088*/ 	.byte	0x04, 0x17
        /*008a*/ 	.short	(.L_29 - .L_28)
.L_28:
        /*008c*/ 	.word	0x00000000
        /*0090*/ 	.short	0x0002
        /*0092*/ 	.short	0x0010
        /*0094*/ 	.byte	0x00, 0xf4, 0x21, 0x00


	//----- nvinfo : EIATTR_KPARAM_INFO
	.align		4
.L_29:
        /*0098*/ 	.byte	0x04, 0x17
        /*009a*/ 	.short	(.L_31 - .L_30)
.L_30:
        /*009c*/ 	.word	0x00000000
        /*00a0*/ 	.short	0x0001
        /*00a2*/ 	.short	0x0008
        /*00a4*/ 	.byte	0x00, 0xf4, 0x21, 0x00


	//----- nvinfo : EIATTR_KPARAM_INFO
	.align		4
.L_31:
        /*00a8*/ 	.byte	0x04, 0x17
        /*00aa*/ 	.short	(.L_33 - .L_32)
.L_32:
        /*00ac*/ 	.word	0x00000000
        /*00b0*/ 	.short	0x0000
        /*00b2*/ 	.short	0x0000
        /*00b4*/ 	.byte	0x00, 0xf4, 0x21, 0x00


	//----- nvinfo : EIATTR_SPARSE_MMA_MASK
	.align		4
.L_33:
        /*00b8*/ 	.byte	0x03, 0x50
        /*00ba*/ 	.short	0x0000


	//----- nvinfo : EIATTR_MAXREG_COUNT
	.align		4
        /*00bc*/ 	.byte	0x03, 0x1b
        /*00be*/ 	.short	0x00ff


	//----- nvinfo : EIATTR_EXIT_INSTR_OFFSETS
	.align		4
        /*00c0*/ 	.byte	0x04, 0x1c
        /*00c2*/ 	.short	(.L_35 - .L_34)


	//   ....[0]....
.L_34:
        /*00c4*/ 	.word	0x000004f0


	//----- nvinfo : EIATTR_REQNTID
	.align		4
.L_35:
        /*00c8*/ 	.byte	0x04, 0x10
        /*00ca*/ 	.short	(.L_37 - .L_36)
.L_36:
        /*00cc*/ 	.word	0x00000100
        /*00d0*/ 	.word	0x00000001
        /*00d4*/ 	.word	0x00000001


	//----- nvinfo : EIATTR_CBANK_PARAM_SIZE
	.align		4
.L_37:
        /*00d8*/ 	.byte	0x03, 0x19
        /*00da*/ 	.short	0x0054


	//----- nvinfo : EIATTR_PARAM_CBANK
	.align		4
        /*00dc*/ 	.byte	0x04, 0x0a
        /*00de*/ 	.short	(.L_39 - .L_38)
	.align		4
.L_38:
        /*00e0*/ 	.word	index@(.nv.constant0.triton_poi_fused__native_batch_norm_legit_no_training_add_native_batch_norm_backward_relu_19)
        /*00e4*/ 	.short	0x0210
        /*00e6*/ 	.short	0x0054


	//----- nvinfo : EIATTR_SW_WAR
	.align		4
.L_39:
        /*00e8*/ 	.byte	0x04, 0x36
        /*00ea*/ 	.short	(.L_41 - .L_40)
.L_40:
        /*00ec*/ 	.word	0x00000008
.L_41:


//--------------------- .nv.callgraph             --------------------------
	.section	.nv.callgraph,"",@"SHT_CUDA_CALLGRAPH"
	.align	4
	.sectionentsize	8
	.align		4
        /*0000*/ 	.word	0x00000000
	.align		4
        /*0004*/ 	.word	0xffffffff
	.align		4
        /*0008*/ 	.word	0x00000000
	.align		4
        /*000c*/ 	.word	0xfffffffe
	.align		4
        /*0010*/ 	.word	0x00000000
	.align		4
        /*0014*/ 	.word	0xfffffffd
	.align		4
        /*0018*/ 	.word	0x00000000
	.align		4
        /*001c*/ 	.word	0xfffffffc


//--------------------- .nv.constant4             --------------------------
	.section	.nv.constant4,"a",@progbits
	.align	8
	.align		8
.nv.constant4:
        /*0000*/ 	.dword	_$_str
	.align		8
        /*0008*/ 	.dword	_$_str_$_2


//--------------------- .text.triton_poi_fused__native_batch_norm_legit_no_training_add_native_batch_norm_backward_relu_19 --------------------------
	.section	.text.triton_poi_fused__native_batch_norm_legit_no_training_add_native_batch_norm_backward_relu_19,"ax",@progbits
	.align	128
        .global         triton_poi_fused__native_batch_norm_legit_no_training_add_native_batch_norm_backward_relu_19
        .type           triton_poi_fused__native_batch_norm_legit_no_training_add_native_batch_norm_backward_relu_19,@function
        .size           triton_poi_fused__native_batch_norm_legit_no_training_add_native_batch_norm_backward_relu_19,(.L_x_1 - triton_poi_fused__native_batch_norm_legit_no_training_add_native_batch_norm_backward_relu_19)
        .other          triton_poi_fused__native_batch_norm_legit_no_training_add_native_batch_norm_backward_relu_19,@"STO_CUDA_ENTRY STV_DEFAULT"
triton_poi_fused__native_batch_norm_legit_no_training_add_native_batch_norm_backward_relu_19:
.text.triton_poi_fused__native_batch_norm_legit_no_training_add_native_batch_norm_backward_relu_19:
[----:B------:R-:W-:Y:S01]  /*0000*/  LDC R1, c[0x0][0x28] ;  /* 0x00000a00ff017b82 */ /* 0x000fe20000000800 */
[----:B------:R-:W1:Y:S07]  /*0010*/  S2R R0, SR_TID.X ;  /* 0x0000000000007919 */ /* 0x000e6e0000002100 */
[----:B------:R-:W2:Y:S01]  /*0020*/  LDC.64 R10, c[0x0][0x238] ;  /* 0x00008e00ff0a7b82 */ /* 0x000ea20000000a00 */
[----:B------:R-:W-:Y:S01]  /*0030*/  ULDC.64 UR4, c[0x0][0x208] ;  /* 0x0000820000047ab9 */ /* 0x000fe20000000a00 */
[----:B------:R-:W3:Y:S06]  /*0040*/  S2R R5, SR_CTAID.X ;  /* 0x0000000000057919 */ /* 0x000eec0000002500 */
[----:B------:R-:W4:Y:S08]  /*0050*/  LDC.64 R18, c[0x0][0x220] ;  /* 0x00008800ff127b82 */ /* 0x000f300000000a00 */
[----:B------:R-:W5:Y:S08]  /*0060*/  LDC.64 R6, c[0x0][0x228] ;  /* 0x00008a00ff067b82 */ /* 0x000f700000000a00 */
[----:B------:R-:W5:Y:S01]  /*0070*/  LDC.64 R8, c[0x0][0x230] ;  /* 0x00008c00ff087b82 */ /* 0x000f620000000a00 */
[----:B-1----:R-:W-:-:S07]  /*0080*/  SHF.L.U32 R0, R0, 0x1, RZ ;  /* 0x0000000100007819 */ /* 0x002fce00000006ff */
[----:B------:R-:W1:Y:S01]  /*0090*/  LDC.64 R12, c[0x0][0x240] ;  /* 0x00009000ff0c7b82 */ /* 0x000e620000000a00 */
[----:B---3--:R-:W-:Y:S02]  /*00a0*/  SHF.R.S32.HI R3, RZ, 0x16, R5 ;  /* 0x00000016ff037819 */ /* 0x008fe40000011405 */
[----:B------:R-:W-:Y:S02]  /*00b0*/  LOP3.LUT R0, R0, 0x1fe, RZ, 0xc0, !PT ;  /* 0x000001fe00007812 */ /* 0x000fe400078ec0ff */
[----:B------:R-:W-:-:S03]  /*00c0*/  SGXT R3, R3, 0x1 ;  /* 0x000000010303781a */ /* 0x000fc60000000200 */
[----:B------:R-:W3:Y:S01]  /*00d0*/  LDC.64 R14, c[0x0][0x248] ;  /* 0x00009200ff0e7b82 */ /* 0x000ee20000000a00 */
[----:B------:R-:W-:-:S04]  /*00e0*/  LEA R0, R5, R0, 0x9 ;  /* 0x0000000005007211 */ /* 0x000fc800078e48ff */
[----:B------:R-:W-:-:S03]  /*00f0*/  LEA.HI R3, R3, R0, RZ, 0x6 ;  /* 0x0000000003037211 */ /* 0x000fc600078f30ff */
[----:B------:R-:W1:Y:S01]  /*0100*/  LDC.64 R4, c[0x0][0x218] ;  /* 0x00008600ff047b82 */ /* 0x000e620000000a00 */
[----:B------:R-:W-:-:S04]  /*0110*/  LOP3.LUT R3, R3, 0xffffffc0, RZ, 0xc0, !PT ;  /* 0xffffffc003037812 */ /* 0x000fc800078ec0ff */
[----:B------:R-:W-:-:S03]  /*0120*/  IADD3 R17, R0, -R3, RZ ;  /* 0x8000000300117210 */ /* 0x000fc60007ffe0ff */
[----:B------:R-:W3:Y:S02]  /*0130*/  LDC.64 R2, c[0x0][0x210] ;  /* 0x00008400ff027b82 */ /* 0x000ee40000000a00 */
[----:B--2---:R-:W-:-:S06]  /*0140*/  IMAD.WIDE R10, R17, 0x4, R10 ;  /* 0x00000004110a7825 */ /* 0x004fcc00078e020a */
[----:B------:R-:W2:Y:S01]  /*0150*/  LDG.E.EL.64 R10, desc[UR4][R10.64] ;  /* 0x000000040a0a7981 */ /* 0x000ea2000c2e1b00 */
[----:B----4-:R-:W-:-:S04]  /*0160*/  IMAD.WIDE R18, R0, 0x4, R18 ;  /* 0x0000000400127825 */ /* 0x010fc800078e0212 */
[C---:B-----5:R-:W-:Y:S02]  /*0170*/  IMAD.WIDE R6, R0.reuse, 0x4, R6 ;  /* 0x0000000400067825 */ /* 0x060fe400078e0206 */
[----:B------:R-:W4:Y:S02]  /*0180*/  LDG.E.64 R18, desc[UR4][R18.64] ;  /* 0x0000000412127981 */ /* 0x000f24000c1e1b00 */
[C---:B01----:R-:W-:Y:S02]  /*0190*/  IMAD.WIDE R4, R0.reuse, 0x4, R4 ;  /* 0x0000000400047825 */ /* 0x043fe400078e0204 */
[----:B------:R-:W5:Y:S04]  /*01a0*/  LDG.E.64 R6, desc[UR4][R6.64] ;  /* 0x0000000406067981 */ /* 0x000f68000c1e1b00 */
[----:B------:R-:W4:Y:S01]  /*01b0*/  LDG.E.64 R4, desc[UR4][R4.64] ;  /* 0x0000000404047981 */ /* 0x000f22000c1e1b00 */
[----:B---3--:R-:W-:-:S06]  /*01c0*/  IMAD.WIDE R2, R0, 0x4, R2 ;  /* 0x0000000400027825 */ /* 0x008fcc00078e0202 */
[----:B------:R-:W4:Y:S01]  /*01d0*/  LDG.E.64 R2, desc[UR4][R2.64] ;  /* 0x0000000402027981 */ /* 0x000f22000c1e1b00 */
[----:B------:R-:W-:-:S04]  /*01e0*/  IMAD.WIDE R8, R17, 0x4, R8 ;  /* 0x0000000411087825 */ /* 0x000fc800078e0208 */
[C---:B------:R-:W-:Y:S02]  /*01f0*/  IMAD.WIDE R12, R17.reuse, 0x4, R12 ;  /* 0x00000004110c7825 */ /* 0x040fe400078e020c */
[----:B------:R-:W3:Y:S02]  /*0200*/  LDG.E.EL.64 R8, desc[UR4][R8.64] ;  /* 0x0000000408087981 */ /* 0x000ee4000c2e1b00 */
[----:B------:R-:W-:Y:S02]  /*0210*/  IMAD.WIDE R14, R17, 0x4, R14 ;  /* 0x00000004110e7825 */ /* 0x000fe400078e020e */
[----:B------:R-:W3:Y:S04]  /*0220*/  LDG.E.EL.64 R12, desc[UR4][R12.64] ;  /* 0x000000040c0c7981 */ /* 0x000ee8000c2e1b00 */
[----:B------:R-:W3:Y:S01]  /*0230*/  LDG.E.EL.64 R14, desc[UR4][R14.64] ;  /* 0x000000040e0e7981 */ /* 0x000ee2000c2e1b00 */
[----:B--2---:R-:W-:Y:S01]  /*0240*/  FADD R16, R10, 9.9999997473787516356e-06 ;  /* 0x3727c5ac0a107421 */ /* 0x004fe20000000000 */
[----:B------:R-:W-:-:S03]  /*0250*/  FADD R11, R11, 9.9999997473787516356e-06 ;  /* 0x3727c5ac0b0b7421 */ /* 0x000fc60000000000 */
[----:B------:R-:W0:Y:S08]  /*0260*/  MUFU.SQRT R10, R16 ;  /* 0x00000010000a7308 */ /* 0x000e300000002000 */
[----:B------:R-:W1:Y:S01]  /*0270*/  MUFU.SQRT R17, R11 ;  /* 0x0000000b00117308 */ /* 0x000e620000002000 */
[C---:B0-----:R-:W-:Y:S02]  /*0280*/  FSETP.GT.AND P0, PT, R10.reuse, 8.50705917302346158658e+37, PT ;  /* 0x7e8000000a00780b */ /* 0x041fe40003f04000 */
[----:B------:R-:W-:-:S02]  /*0290*/  FSETP.GEU.AND P2, PT, R10, 1.175494350822287508e-38, PT ;  /* 0x008000000a00780b */ /* 0x000fc40003f4e000 */
[C---:B-1----:R-:W-:Y:S02]  /*02a0*/  FSETP.GT.AND P1, PT, R17.reuse, 8.50705917302346158658e+37, PT ;  /* 0x7e8000001100780b */ /* 0x042fe40003f24000 */
[----:B------:R-:W-:-:S07]  /*02b0*/  FSETP.GEU.AND P3, PT, R17, 1.175494350822287508e-38, PT ;  /* 0x008000001100780b */ /* 0x000fce0003f6e000 */
[----:B------:R-:W-:Y:S01]  /*02c0*/  @P0 FMUL R10, R10, 0.25 ;  /* 0x3e8000000a0a0820 */ /* 0x000fe20000400000 */
[----:B----4-:R-:W-:Y:S01]  /*02d0*/  FADD R16, R3, R5 ;  /* 0x0000000503107221 */ /* 0x010fe20000000000 */
[----:B------:R-:W-:Y:S02]  /*02e0*/  FADD R3, R2, R4 ;  /* 0x0000000402037221 */ /* 0x000fe40000000000 */
[----:B------:R-:W-:Y:S01]  /*02f0*/  @!P2 FMUL R10, R10, 16777216 ;  /* 0x4b8000000a0aa820 */ /* 0x000fe20000400000 */
[----:B------:R-:W-:Y:S01]  /*0300*/  @P1 FMUL R17, R17, 0.25 ;  /* 0x3e80000011111820 */ /* 0x000fe20000400000 */
[----:B------:R-:W-:-:S03]  /*0310*/  HFMA2.MMA R4, -RZ, RZ, 1.625, 0 ;  /* 0x3e800000ff047435 */ /* 0x000fc600000001ff */
[----:B------:R-:W-:Y:S01]  /*0320*/  @!P3 FMUL R17, R17, 16777216 ;  /* 0x4b8000001111b820 */ /* 0x000fe20000400000 */
[----:B------:R-:W0:Y:S01]  /*0330*/  MUFU.RCP R10, R10 ;  /* 0x0000000a000a7308 */ /* 0x000e220000001000 */
[----:B------:R-:W-:Y:S01]  /*0340*/  FADD R16, R19, R16 ;  /* 0x0000001013107221 */ /* 0x000fe20000000000 */
[----:B------:R-:W-:Y:S02]  /*0350*/  FADD R5, R18, R3 ;  /* 0x0000000312057221 */ /* 0x000fe40000000000 */
[----:B------:R-:W1:Y:S04]  /*0360*/  LDC.64 R2, c[0x0][0x250] ;  /* 0x00009400ff027b82 */ /* 0x000e680000000a00 */
[----:B------:R-:W2:Y:S01]  /*0370*/  MUFU.RCP R17, R17 ;  /* 0x0000001100117308 */ /* 0x000ea20000001000 */
[C---:B------:R-:W-:Y:S01]  /*0380*/  FSEL R11, R4.reuse, 1, P0 ;  /* 0x3f800000040b7808 */ /* 0x040fe20000000000 */
[----:B-----5:R-:W-:Y:S01]  /*0390*/  FADD R16, R7, R16 ;  /* 0x0000001007107221 */ /* 0x020fe20000000000 */
[----:B------:R-:W-:Y:S01]  /*03a0*/  FSEL R18, R4, 1, P1 ;  /* 0x3f80000004127808 */ /* 0x000fe20000800000 */
[----:B------:R-:W-:-:S02]  /*03b0*/  FADD R7, R6, R5 ;  /* 0x0000000506077221 */ /* 0x000fc40000000000 */
[----:B------:R-:W4:Y:S01]  /*03c0*/  LDC.64 R4, c[0x0][0x258] ;  /* 0x00009600ff047b82 */ /* 0x000f220000000a00 */
[----:B------:R-:W-:Y:S01]  /*03d0*/  @!P2 FMUL R11, R11, 16777216 ;  /* 0x4b8000000b0ba820 */ /* 0x000fe20000400000 */
[----:B------:R-:W-:Y:S01]  /*03e0*/  @!P3 FMUL R18, R18, 16777216 ;  /* 0x4b8000001212b820 */ /* 0x000fe20000400000 */
[----:B---3--:R-:W-:Y:S01]  /*03f0*/  FADD R9, -R9, R16 ;  /* 0x0000001009097221 */ /* 0x008fe20000000100 */
[----:B------:R-:W-:Y:S01]  /*0400*/  FADD R8, -R8, R7 ;  /* 0x0000000708087221 */ /* 0x000fe20000000100 */
[----:B0-----:R-:W-:Y:S01]  /*0410*/  FMUL R11, R10, R11 ;  /* 0x0000000b0a0b7220 */ /* 0x001fe20000400000 */
[----:B--2---:R-:W-:-:S03]  /*0420*/  FMUL R18, R17, R18 ;  /* 0x0000001211127220 */ /* 0x004fc60000400000 */
[----:B------:R-:W-:Y:S01]  /*0430*/  FMUL R11, R8, R11 ;  /* 0x0000000b080b7220 */ /* 0x000fe20000400000 */
[----:B------:R-:W-:-:S03]  /*0440*/  FMUL R18, R9, R18 ;  /* 0x0000001209127220 */ /* 0x000fc60000400000 */
[----:B------:R-:W-:Y:S01]  /*0450*/  FFMA R11, R12, R11, R14 ;  /* 0x0000000b0c0b7223 */ /* 0x000fe2000000000e */
[----:B------:R-:W-:-:S04]  /*0460*/  FFMA R13, R13, R18, R15 ;  /* 0x000000120d0d7223 */ /* 0x000fc8000000000f */
[----:B------:R-:W-:Y:S02]  /*0470*/  FSETP.GEU.AND P0, PT, R11, RZ, PT ;  /* 0x000000ff0b00720b */ /* 0x000fe40003f0e000 */
[----:B------:R-:W-:Y:S01]  /*0480*/  FSETP.GEU.AND P1, PT, R13, RZ, PT ;  /* 0x000000ff0d00720b */ /* 0x000fe20003f2e000 */
[C---:B-1----:R-:W-:Y:S01]  /*0490*/  IMAD.WIDE R2, R0.reuse, 0x4, R2 ;  /* 0x0000000400027825 */ /* 0x042fe200078e0202 */
[----:B------:R-:W-:Y:S02]  /*04a0*/  FSEL R12, R11, RZ, P0 ;  /* 0x000000ff0b0c7208 */ /* 0x000fe40000000000 */
[----:B------:R-:W-:Y:S01]  /*04b0*/  FSEL R13, R13, RZ, P1 ;  /* 0x000000ff0d0d7208 */ /* 0x000fe20000800000 */
[----:B----4-:R-:W-:-:S04]  /*04c0*/  IMAD.WIDE R4, R0, 0x4, R4 ;  /* 0x0000000400047825 */ /* 0x010fc800078e0204 */
[----:B------:R-:W-:Y:S04]  /*04d0*/  STG.E.64 desc[UR4][R2.64], R12 ;  /* 0x0000000c02007986 */ /* 0x000fe8000c101b04 */
[----:B------:R-:W-:Y:S01]  /*04e0*/  STG.E.64 desc[UR4][R4.64], R8 ;  /* 0x0000000804007986 */ /* 0x000fe2000c101b04 */
[----:B------:R-:W-:Y:S05]  /*04f0*/  EXIT ;  /* 0x000000000000794d */ /* 0x000fea0003800000 */
.L_x_0:
[----:B------:R-:W-:-:S00]  /*0500*/  BRA `(.L_x_0) ;  /* 0xfffffffc00fc7947 */ /* 0x000fc0000383ffff */
[----:B------:R-:W-:-:S00]  /*0510*/  NOP ;  /* 0x0000000000007918 */ /* 0x000fc00000000000 */
        /* <DEDUP_REMOVED lines=14> */
.L_x_1:


//--------------------- .nv.global.init           --------------------------
	.section	.nv.global.init,"aw",@progbits
.nv.global.init:
	.type		_$_str,@object
	.size		_$_str,(_$_str_$_2 - _$_str)
_$_str:
        /*0000*/ 	.byte	0x5f, 0x5f, 0x43, 0x55, 0x44, 0x41, 0x5f, 0x46, 0x54, 0x5a, 0x00
	.type		_$_str_$_2,@object
	.size		_$_str_$_2,(.L_1 - _$_str_$_2)
_$_str_$_2:
        /*000b*/ 	.byte	0x5f, 0x5f, 0x43, 0x55, 0x44, 0x41, 0x5f, 0x50, 0x52, 0x45, 0x43, 0x5f, 0x53, 0x51, 0x52, 0x54
        /*001b*/ 	.byte	0x00
.L_1:


//--------------------- .nv.constant0.triton_poi_fused__native_batch_norm_legit_no_training_add_native_batch_norm_backward_relu_19 --------------------------
	.section	.nv.constant0.triton_poi_fused__native_batch_norm_legit_no_training_add_native_batch_norm_backward_relu_19,"a",@progbits
	.sectionflags	@""
	.align	4
.nv.constant0.triton_poi_fused__native_batch_norm_legit_no_training_add_native_batch_norm_backward_relu_19:
	.zero		612
